//
// Generated by NVIDIA NVVM Compiler
//
// Compiler Build ID: CL-36424714
// Cuda compilation tools, release 13.0, V13.0.88
// Based on NVVM 20.0.0
//

.version 9.0
.target sm_100
.address_size 64

	// .globl	_Z26multiplicateMatrixOnDevicePfS_S_iii
// _ZZ29multiplicateMatrixShareMemoryPfS_S_E3Mds has been demoted
// _ZZ29multiplicateMatrixShareMemoryPfS_S_E3Nds has been demoted

.visible .entry _Z26multiplicateMatrixOnDevicePfS_S_iii(
	.param .u64 .ptr .align 1 _Z26multiplicateMatrixOnDevicePfS_S_iii_param_0,
	.param .u64 .ptr .align 1 _Z26multiplicateMatrixOnDevicePfS_S_iii_param_1,
	.param .u64 .ptr .align 1 _Z26multiplicateMatrixOnDevicePfS_S_iii_param_2,
	.param .u32 _Z26multiplicateMatrixOnDevicePfS_S_iii_param_3,
	.param .u32 _Z26multiplicateMatrixOnDevicePfS_S_iii_param_4,
	.param .u32 _Z26multiplicateMatrixOnDevicePfS_S_iii_param_5
)
{
	.reg .pred 	%p<13>;
	.reg .b32 	%r<41>;
	.reg .b32 	%f<84>;
	.reg .b64 	%rd<36>;

	ld.param.u64 	%rd10, [_Z26multiplicateMatrixOnDevicePfS_S_iii_param_0];
	ld.param.u64 	%rd8, [_Z26multiplicateMatrixOnDevicePfS_S_iii_param_1];
	ld.param.u64 	%rd9, [_Z26multiplicateMatrixOnDevicePfS_S_iii_param_2];
	ld.param.u32 	%r21, [_Z26multiplicateMatrixOnDevicePfS_S_iii_param_3];
	ld.param.u32 	%r19, [_Z26multiplicateMatrixOnDevicePfS_S_iii_param_4];
	ld.param.u32 	%r20, [_Z26multiplicateMatrixOnDevicePfS_S_iii_param_5];
	cvta.to.global.u64 	%rd1, %rd10;
	mov.u32 	%r23, %tid.x;
	mov.u32 	%r24, %ntid.x;
	mov.u32 	%r25, %ctaid.x;
	mad.lo.s32 	%r1, %r24, %r25, %r23;
	mov.u32 	%r26, %tid.y;
	mov.u32 	%r27, %ntid.y;
	mov.u32 	%r28, %ctaid.y;
	mad.lo.s32 	%r29, %r27, %r28, %r26;
	setp.ge.s32 	%p1, %r1, %r20;
	setp.ge.s32 	%p2, %r29, %r21;
	or.pred  	%p3, %p1, %p2;
	@%p3 bra 	$L__BB0_15;
	setp.lt.s32 	%p4, %r19, 1;
	mov.f32 	%f83, 0f00000000;
	@%p4 bra 	$L__BB0_14;
	mul.lo.s32 	%r3, %r19, %r29;
	mad.lo.s32 	%r31, %r20, %r1, %r1;
	cvta.to.global.u64 	%rd11, %rd8;
	mul.wide.s32 	%rd12, %r31, 4;
	add.s64 	%rd13, %rd11, %rd12;
	ld.global.f32 	%f1, [%rd13];
	and.b32  	%r4, %r19, 15;
	setp.lt.u32 	%p5, %r19, 16;
	mov.f32 	%f83, 0f00000000;
	mov.b32 	%r38, 0;
	@%p5 bra 	$L__BB0_5;
	and.b32  	%r38, %r19, 2147483632;
	neg.s32 	%r36, %r38;
	mul.wide.u32 	%rd14, %r3, 4;
	add.s64 	%rd15, %rd14, %rd1;
	add.s64 	%rd34, %rd15, 32;
	mov.f32 	%f83, 0f00000000;
$L__BB0_4:
	.pragma "nounroll";
	ld.global.f32 	%f19, [%rd34+-32];
	fma.rn.f32 	%f20, %f19, %f1, %f83;
	ld.global.f32 	%f21, [%rd34+-28];
	fma.rn.f32 	%f22, %f21, %f1, %f20;
	ld.global.f32 	%f23, [%rd34+-24];
	fma.rn.f32 	%f24, %f23, %f1, %f22;
	ld.global.f32 	%f25, [%rd34+-20];
	fma.rn.f32 	%f26, %f25, %f1, %f24;
	ld.global.f32 	%f27, [%rd34+-16];
	fma.rn.f32 	%f28, %f27, %f1, %f26;
	ld.global.f32 	%f29, [%rd34+-12];
	fma.rn.f32 	%f30, %f29, %f1, %f28;
	ld.global.f32 	%f31, [%rd34+-8];
	fma.rn.f32 	%f32, %f31, %f1, %f30;
	ld.global.f32 	%f33, [%rd34+-4];
	fma.rn.f32 	%f34, %f33, %f1, %f32;
	ld.global.f32 	%f35, [%rd34];
	fma.rn.f32 	%f36, %f35, %f1, %f34;
	ld.global.f32 	%f37, [%rd34+4];
	fma.rn.f32 	%f38, %f37, %f1, %f36;
	ld.global.f32 	%f39, [%rd34+8];
	fma.rn.f32 	%f40, %f39, %f1, %f38;
	ld.global.f32 	%f41, [%rd34+12];
	fma.rn.f32 	%f42, %f41, %f1, %f40;
	ld.global.f32 	%f43, [%rd34+16];
	fma.rn.f32 	%f44, %f43, %f1, %f42;
	ld.global.f32 	%f45, [%rd34+20];
	fma.rn.f32 	%f46, %f45, %f1, %f44;
	ld.global.f32 	%f47, [%rd34+24];
	fma.rn.f32 	%f48, %f47, %f1, %f46;
	ld.global.f32 	%f49, [%rd34+28];
	fma.rn.f32 	%f83, %f49, %f1, %f48;
	add.s32 	%r36, %r36, 16;
	add.s64 	%rd34, %rd34, 64;
	setp.ne.s32 	%p6, %r36, 0;
	@%p6 bra 	$L__BB0_4;
$L__BB0_5:
	setp.eq.s32 	%p7, %r4, 0;
	@%p7 bra 	$L__BB0_14;
	and.b32  	%r10, %r19, 7;
	setp.lt.u32 	%p8, %r4, 8;
	@%p8 bra 	$L__BB0_8;
	add.s32 	%r32, %r38, %r3;
	mul.wide.u32 	%rd16, %r32, 4;
	add.s64 	%rd17, %rd1, %rd16;
	ld.global.f32 	%f51, [%rd17];
	fma.rn.f32 	%f52, %f51, %f1, %f83;
	cvt.u64.u32 	%rd18, %r3;
	cvt.u64.u32 	%rd19, %r38;
	add.s64 	%rd20, %rd19, %rd18;
	shl.b64 	%rd21, %rd20, 2;
	add.s64 	%rd22, %rd1, %rd21;
	ld.global.f32 	%f53, [%rd22+4];
	fma.rn.f32 	%f54, %f53, %f1, %f52;
	ld.global.f32 	%f55, [%rd22+8];
	fma.rn.f32 	%f56, %f55, %f1, %f54;
	ld.global.f32 	%f57, [%rd22+12];
	fma.rn.f32 	%f58, %f57, %f1, %f56;
	ld.global.f32 	%f59, [%rd22+16];
	fma.rn.f32 	%f60, %f59, %f1, %f58;
	ld.global.f32 	%f61, [%rd22+20];
	fma.rn.f32 	%f62, %f61, %f1, %f60;
	ld.global.f32 	%f63, [%rd22+24];
	fma.rn.f32 	%f64, %f63, %f1, %f62;
	ld.global.f32 	%f65, [%rd22+28];
	fma.rn.f32 	%f83, %f65, %f1, %f64;
	add.s32 	%r38, %r38, 8;
$L__BB0_8:
	setp.eq.s32 	%p9, %r10, 0;
	@%p9 bra 	$L__BB0_14;
	and.b32  	%r13, %r19, 3;
	setp.lt.u32 	%p10, %r10, 4;
	@%p10 bra 	$L__BB0_11;
	add.s32 	%r33, %r38, %r3;
	mul.wide.u32 	%rd23, %r33, 4;
	add.s64 	%rd24, %rd1, %rd23;
	ld.global.f32 	%f67, [%rd24];
	fma.rn.f32 	%f68, %f67, %f1, %f83;
	cvt.u64.u32 	%rd25, %r3;
	cvt.u64.u32 	%rd26, %r38;
	add.s64 	%rd27, %rd26, %rd25;
	shl.b64 	%rd28, %rd27, 2;
	add.s64 	%rd29, %rd1, %rd28;
	ld.global.f32 	%f69, [%rd29+4];
	fma.rn.f32 	%f70, %f69, %f1, %f68;
	ld.global.f32 	%f71, [%rd29+8];
	fma.rn.f32 	%f72, %f71, %f1, %f70;
	ld.global.f32 	%f73, [%rd29+12];
	fma.rn.f32 	%f83, %f73, %f1, %f72;
	add.s32 	%r38, %r38, 4;
$L__BB0_11:
	setp.eq.s32 	%p11, %r13, 0;
	@%p11 bra 	$L__BB0_14;
	add.s32 	%r34, %r38, %r3;
	mul.wide.u32 	%rd30, %r34, 4;
	add.s64 	%rd35, %rd1, %rd30;
	neg.s32 	%r40, %r13;
$L__BB0_13:
	.pragma "nounroll";
	ld.global.f32 	%f74, [%rd35];
	fma.rn.f32 	%f83, %f74, %f1, %f83;
	add.s64 	%rd35, %rd35, 4;
	add.s32 	%r40, %r40, 1;
	setp.ne.s32 	%p12, %r40, 0;
	@%p12 bra 	$L__BB0_13;
$L__BB0_14:
	mad.lo.s32 	%r35, %r20, %r29, %r1;
	cvta.to.global.u64 	%rd31, %rd9;
	mul.wide.s32 	%rd32, %r35, 4;
	add.s64 	%rd33, %rd31, %rd32;
	st.global.f32 	[%rd33], %f83;
$L__BB0_15:
	ret;

}
	// .globl	_Z29multiplicateMatrixShareMemoryPfS_S_
.visible .entry _Z29multiplicateMatrixShareMemoryPfS_S_(
	.param .u64 .ptr .align 1 _Z29multiplicateMatrixShareMemoryPfS_S__param_0,
	.param .u64 .ptr .align 1 _Z29multiplicateMatrixShareMemoryPfS_S__param_1,
	.param .u64 .ptr .align 1 _Z29multiplicateMatrixShareMemoryPfS_S__param_2
)
{
	.reg .pred 	%p<2>;
	.reg .b32 	%r<28>;
	.reg .b32 	%f<134>;
	.reg .b64 	%rd<16>;
	// demoted variable
	.shared .align 4 .b8 _ZZ29multiplicateMatrixShareMemoryPfS_S_E3Mds[4096];
	// demoted variable
	.shared .align 4 .b8 _ZZ29multiplicateMatrixShareMemoryPfS_S_E3Nds[4096];
	ld.param.u64 	%rd6, [_Z29multiplicateMatrixShareMemoryPfS_S__param_0];
	ld.param.u64 	%rd7, [_Z29multiplicateMatrixShareMemoryPfS_S__param_1];
	ld.param.u64 	%rd5, [_Z29multiplicateMatrixShareMemoryPfS_S__param_2];
	cvta.to.global.u64 	%rd1, %rd7;
	cvta.to.global.u64 	%rd8, %rd6;
	mov.u32 	%r13, %ctaid.x;
	mov.u32 	%r14, %ctaid.y;
	mov.u32 	%r15, %tid.x;
	mov.u32 	%r16, %tid.y;
	shl.b32 	%r17, %r13, 5;
	add.s32 	%r1, %r17, %r15;
	shl.b32 	%r18, %r14, 14;
	shl.b32 	%r19, %r16, 9;
	add.s32 	%r2, %r18, %r19;
	add.s32 	%r20, %r15, %r2;
	shl.b32 	%r21, %r16, 7;
	mov.u32 	%r22, _ZZ29multiplicateMatrixShareMemoryPfS_S_E3Mds;
	add.s32 	%r3, %r22, %r21;
	shl.b32 	%r23, %r15, 2;
	add.s32 	%r4, %r3, %r23;
	add.s32 	%r26, %r1, %r19;
	mov.u32 	%r24, _ZZ29multiplicateMatrixShareMemoryPfS_S_E3Nds;
	add.s32 	%r7, %r24, %r23;
	add.s32 	%r6, %r7, %r21;
	mul.wide.u32 	%rd9, %r20, 4;
	add.s64 	%rd15, %rd8, %rd9;
	mov.f32 	%f133, 0f00000000;
	mov.b32 	%r27, 0;
$L__BB1_1:
	ld.global.f32 	%f4, [%rd15];
	st.shared.f32 	[%r4], %f4;
	mul.wide.u32 	%rd10, %r26, 4;
	add.s64 	%rd11, %rd1, %rd10;
	ld.global.f32 	%f5, [%rd11];
	st.shared.f32 	[%r6], %f5;
	bar.sync 	0;
	ld.shared.f32 	%f6, [%r3];
	ld.shared.f32 	%f7, [%r7];
	add.f32 	%f8, %f6, %f7;
	add.f32 	%f9, %f133, %f8;
	ld.shared.f32 	%f10, [%r3+4];
	ld.shared.f32 	%f11, [%r7+128];
	add.f32 	%f12, %f10, %f11;
	add.f32 	%f13, %f9, %f12;
	ld.shared.f32 	%f14, [%r3+8];
	ld.shared.f32 	%f15, [%r7+256];
	add.f32 	%f16, %f14, %f15;
	add.f32 	%f17, %f13, %f16;
	ld.shared.f32 	%f18, [%r3+12];
	ld.shared.f32 	%f19, [%r7+384];
	add.f32 	%f20, %f18, %f19;
	add.f32 	%f21, %f17, %f20;
	ld.shared.f32 	%f22, [%r3+16];
	ld.shared.f32 	%f23, [%r7+512];
	add.f32 	%f24, %f22, %f23;
	add.f32 	%f25, %f21, %f24;
	ld.shared.f32 	%f26, [%r3+20];
	ld.shared.f32 	%f27, [%r7+640];
	add.f32 	%f28, %f26, %f27;
	add.f32 	%f29, %f25, %f28;
	ld.shared.f32 	%f30, [%r3+24];
	ld.shared.f32 	%f31, [%r7+768];
	add.f32 	%f32, %f30, %f31;
	add.f32 	%f33, %f29, %f32;
	ld.shared.f32 	%f34, [%r3+28];
	ld.shared.f32 	%f35, [%r7+896];
	add.f32 	%f36, %f34, %f35;
	add.f32 	%f37, %f33, %f36;
	ld.shared.f32 	%f38, [%r3+32];
	ld.shared.f32 	%f39, [%r7+1024];
	add.f32 	%f40, %f38, %f39;
	add.f32 	%f41, %f37, %f40;
	ld.shared.f32 	%f42, [%r3+36];
	ld.shared.f32 	%f43, [%r7+1152];
	add.f32 	%f44, %f42, %f43;
	add.f32 	%f45, %f41, %f44;
	ld.shared.f32 	%f46, [%r3+40];
	ld.shared.f32 	%f47, [%r7+1280];
	add.f32 	%f48, %f46, %f47;
	add.f32 	%f49, %f45, %f48;
	ld.shared.f32 	%f50, [%r3+44];
	ld.shared.f32 	%f51, [%r7+1408];
	add.f32 	%f52, %f50, %f51;
	add.f32 	%f53, %f49, %f52;
	ld.shared.f32 	%f54, [%r3+48];
	ld.shared.f32 	%f55, [%r7+1536];
	add.f32 	%f56, %f54, %f55;
	add.f32 	%f57, %f53, %f56;
	ld.shared.f32 	%f58, [%r3+52];
	ld.shared.f32 	%f59, [%r7+1664];
	add.f32 	%f60, %f58, %f59;
	add.f32 	%f61, %f57, %f60;
	ld.shared.f32 	%f62, [%r3+56];
	ld.shared.f32 	%f63, [%r7+1792];
	add.f32 	%f64, %f62, %f63;
	add.f32 	%f65, %f61, %f64;
	ld.shared.f32 	%f66, [%r3+60];
	ld.shared.f32 	%f67, [%r7+1920];
	add.f32 	%f68, %f66, %f67;
	add.f32 	%f69, %f65, %f68;
	ld.shared.f32 	%f70, [%r3+64];
	ld.shared.f32 	%f71, [%r7+2048];
	add.f32 	%f72, %f70, %f71;
	add.f32 	%f73, %f69, %f72;
	ld.shared.f32 	%f74, [%r3+68];
	ld.shared.f32 	%f75, [%r7+2176];
	add.f32 	%f76, %f74, %f75;
	add.f32 	%f77, %f73, %f76;
	ld.shared.f32 	%f78, [%r3+72];
	ld.shared.f32 	%f79, [%r7+2304];
	add.f32 	%f80, %f78, %f79;
	add.f32 	%f81, %f77, %f80;
	ld.shared.f32 	%f82, [%r3+76];
	ld.shared.f32 	%f83, [%r7+2432];
	add.f32 	%f84, %f82, %f83;
	add.f32 	%f85, %f81, %f84;
	ld.shared.f32 	%f86, [%r3+80];
	ld.shared.f32 	%f87, [%r7+2560];
	add.f32 	%f88, %f86, %f87;
	add.f32 	%f89, %f85, %f88;
	ld.shared.f32 	%f90, [%r3+84];
	ld.shared.f32 	%f91, [%r7+2688];
	add.f32 	%f92, %f90, %f91;
	add.f32 	%f93, %f89, %f92;
	ld.shared.f32 	%f94, [%r3+88];
	ld.shared.f32 	%f95, [%r7+2816];
	add.f32 	%f96, %f94, %f95;
	add.f32 	%f97, %f93, %f96;
	ld.shared.f32 	%f98, [%r3+92];
	ld.shared.f32 	%f99, [%r7+2944];
	add.f32 	%f100, %f98, %f99;
	add.f32 	%f101, %f97, %f100;
	ld.shared.f32 	%f102, [%r3+96];
	ld.shared.f32 	%f103, [%r7+3072];
	add.f32 	%f104, %f102, %f103;
	add.f32 	%f105, %f101, %f104;
	ld.shared.f32 	%f106, [%r3+100];
	ld.shared.f32 	%f107, [%r7+3200];
	add.f32 	%f108, %f106, %f107;
	add.f32 	%f109, %f105, %f108;
	ld.shared.f32 	%f110, [%r3+104];
	ld.shared.f32 	%f111, [%r7+3328];
	add.f32 	%f112, %f110, %f111;
	add.f32 	%f113, %f109, %f112;
	ld.shared.f32 	%f114, [%r3+108];
	ld.shared.f32 	%f115, [%r7+3456];
	add.f32 	%f116, %f114, %f115;
	add.f32 	%f117, %f113, %f116;
	ld.shared.f32 	%f118, [%r3+112];
	ld.shared.f32 	%f119, [%r7+3584];
	add.f32 	%f120, %f118, %f119;
	add.f32 	%f121, %f117, %f120;
	ld.shared.f32 	%f122, [%r3+116];
	ld.shared.f32 	%f123, [%r7+3712];
	add.f32 	%f124, %f122, %f123;
	add.f32 	%f125, %f121, %f124;
	ld.shared.f32 	%f126, [%r3+120];
	ld.shared.f32 	%f127, [%r7+3840];
	add.f32 	%f128, %f126, %f127;
	add.f32 	%f129, %f125, %f128;
	ld.shared.f32 	%f130, [%r3+124];
	ld.shared.f32 	%f131, [%r7+3968];
	add.f32 	%f132, %f130, %f131;
	add.f32 	%f133, %f129, %f132;
	add.s32 	%r27, %r27, 1;
	add.s32 	%r26, %r26, 16384;
	add.s64 	%rd15, %rd15, 128;
	setp.ne.s32 	%p1, %r27, 16;
	@%p1 bra 	$L__BB1_1;
	cvta.to.global.u64 	%rd12, %rd5;
	add.s32 	%r25, %r2, %r1;
	mul.wide.u32 	%rd13, %r25, 4;
	add.s64 	%rd14, %rd12, %rd13;
	st.global.f32 	[%rd14], %f133;
	ret;

}


// ===== COMPILED SASS (sm_100) =====

	.target	sm_100

	.elftype	@"ET_EXEC"


//--------------------- .note.nv.tkinfo           --------------------------
	.section	.note.nv.tkinfo,"",@"SHT_NOTE"
	.sectionflags	@"SHF_NOTE_NV_TKINFO"
	.tkinfo
        /*0018*/ 	.word	0x00000002
        /*0030*/ 	.string	""
        /*0030*/ 	.string	"ptxas"
        /*0030*/ 	.string	"Cuda compilation tools, release 13.0, V13.0.88"
        /*0030*/ 	.string	"Build cuda_13.0.r13.0/compiler.36424714_0"
        /*0030*/ 	.string	"-arch sm_100 -m 64 "



//--------------------- .note.nv.cuinfo           --------------------------
	.section	.note.nv.cuinfo,"",@"SHT_NOTE"
	.sectionflags	@"SHF_NOTE_NV_CUINFO"
        /*0018*/ 	.short	0x0002
        /*001a*/ 	.short	0x0064
        /*001c*/ 	.short	0x0082
	.zero		2


//--------------------- .nv.info                  --------------------------
	.section	.nv.info,"",@"SHT_CUDA_INFO"
	.align	4


	//----- nvinfo : EIATTR_REGCOUNT
	.align		4
        /*0000*/ 	.byte	0x04, 0x2f
        /*0002*/ 	.short	(.L_1 - .L_0)
	.align		4
.L_0:
        /*0004*/ 	.word	index@(_Z26multiplicateMatrixOnDevicePfS_S_iii)
        /*0008*/ 	.word	0x0000001b


	//----- nvinfo : EIATTR_FRAME_SIZE
	.align		4
.L_1:
        /*000c*/ 	.byte	0x04, 0x11
        /*000e*/ 	.short	(.L_3 - .L_2)
	.align		4
.L_2:
        /*0010*/ 	.word	index@(_Z26multiplicateMatrixOnDevicePfS_S_iii)
        /*0014*/ 	.word	0x00000000


	//----- nvinfo : EIATTR_REGCOUNT
	.align		4
.L_3:
        /*0018*/ 	.byte	0x04, 0x2f
        /*001a*/ 	.short	(.L_5 - .L_4)
	.align		4
.L_4:
        /*001c*/ 	.word	index@(_Z29multiplicateMatrixShareMemoryPfS_S_)
        /*0020*/ 	.word	0x00000020


	//----- nvinfo : EIATTR_FRAME_SIZE
	.align		4
.L_5:
        /*0024*/ 	.byte	0x04, 0x11
        /*0026*/ 	.short	(.L_7 - .L_6)
	.align		4
.L_6:
        /*0028*/ 	.word	index@(_Z29multiplicateMatrixShareMemoryPfS_S_)
        /*002c*/ 	.word	0x00000000


	//----- nvinfo : EIATTR_MIN_STACK_SIZE
	.align		4
.L_7:
        /*0030*/ 	.byte	0x04, 0x12
        /*0032*/ 	.short	(.L_9 - .L_8)
	.align		4
.L_8:
        /*0034*/ 	.word	index@(_Z29multiplicateMatrixShareMemoryPfS_S_)
        /*0038*/ 	.word	0x00000000


	//----- nvinfo : EIATTR_MIN_STACK_SIZE
	.align		4
.L_9:
        /*003c*/ 	.byte	0x04, 0x12
        /*003e*/ 	.short	(.L_11 - .L_10)
	.align		4
.L_10:
        /*0040*/ 	.word	index@(_Z26multiplicateMatrixOnDevicePfS_S_iii)
        /*0044*/ 	.word	0x00000000
.L_11:


//--------------------- .nv.compat                --------------------------
	.section	.nv.compat,"",@"SHT_CUDA_COMPAT_INFO"
	.align	4
        /*0000*/ 	.byte	0x02, 0x09, 0x00, 0x00, 0x02, 0x02, 0x01, 0x00, 0x02, 0x05, 0x05, 0x00, 0x03, 0x07, 0x01, 0x01
        /*0010*/ 	.byte	0x02, 0x03, 0x00, 0x00, 0x02, 0x06, 0x01, 0x00, 0x04, 0x0b, 0x08, 0x00, 0x09, 0x00, 0x00, 0x00
        /*0020*/ 	.byte	0x00, 0x00, 0x00, 0x00


//--------------------- .nv.info._Z29multiplicateMatrixShareMemoryPfS_S_ --------------------------
	.section	.nv.info._Z29multiplicateMatrixShareMemoryPfS_S_,"",@"SHT_CUDA_INFO"
	.sectionflags	@""
	.align	4


	//----- nvinfo : EIATTR_CUDA_API_VERSION
	.align		4
        /*0000*/ 	.byte	0x04, 0x37
        /*0002*/ 	.short	(.L_13 - .L_12)
.L_12:
        /*0004*/ 	.word	0x00000082


	//----- nvinfo : EIATTR_KPARAM_INFO
	.align		4
.L_13:
        /*0008*/ 	.byte	0x04, 0x17
        /*000a*/ 	.short	(.L_15 - .L_14)
.L_14:
        /*000c*/ 	.word	0x00000000
        /*0010*/ 	.short	0x0002
        /*0012*/ 	.short	0x0010
        /*0014*/ 	.byte	0x00, 0xf5, 0x21, 0x00


	//----- nvinfo : EIATTR_KPARAM_INFO
	.align		4
.L_15:
        /*0018*/ 	.byte	0x04, 0x17
        /*001a*/ 	.short	(.L_17 - .L_16)
.L_16:
        /*001c*/ 	.word	0x00000000
        /*0020*/ 	.short	0x0001
        /*0022*/ 	.short	0x0008
        /*0024*/ 	.byte	0x00, 0xf5, 0x21, 0x00


	//----- nvinfo : EIATTR_KPARAM_INFO
	.align		4
.L_17:
        /*0028*/ 	.byte	0x04, 0x17
        /*002a*/ 	.short	(.L_19 - .L_18)
.L_18:
        /*002c*/ 	.word	0x00000000
        /*0030*/ 	.short	0x0000
        /*0032*/ 	.short	0x0000
        /*0034*/ 	.byte	0x00, 0xf5, 0x21, 0x00


	//----- nvinfo : EIATTR_SPARSE_MMA_MASK
	.align		4
.L_19:
        /*0038*/ 	.byte	0x03, 0x50
        /*003a*/ 	.short	0x0000


	//----- nvinfo : EIATTR_MAXREG_COUNT
	.align		4
        /*003c*/ 	.byte	0x03, 0x1b
        /*003e*/ 	.short	0x00ff


	//----- nvinfo : EIATTR_NUM_BARRIERS
	.align		4
        /*0040*/ 	.byte	0x02, 0x4c
        /*0042*/ 	.byte	0x01
	.zero		1


	//----- nvinfo : EIATTR_MERCURY_ISA_VERSION
	.align		4
        /*0044*/ 	.byte	0x03, 0x5f
        /*0046*/ 	.short	0x0101


	//----- nvinfo : EIATTR_VRC_CTA_INIT_COUNT
	.align		4
        /*0048*/ 	.byte	0x02, 0x4a
	.zero		1
	.zero		1


	//----- nvinfo : EIATTR_EXIT_INSTR_OFFSETS
	.align		4
        /*004c*/ 	.byte	0x04, 0x1c
        /*004e*/ 	.short	(.L_21 - .L_20)


	//   ....[0]....
.L_20:
        /*0050*/ 	.word	0x00000940


	//----- nvinfo : EIATTR_CBANK_PARAM_SIZE
	.align		4
.L_21:
        /*0054*/ 	.byte	0x03, 0x19
        /*0056*/ 	.short	0x0018


	//----- nvinfo : EIATTR_PARAM_CBANK
	.align		4
        /*0058*/ 	.byte	0x04, 0x0a
        /*005a*/ 	.short	(.L_23 - .L_22)
	.align		4
.L_22:
        /*005c*/ 	.word	index@(.nv.constant0._Z29multiplicateMatrixShareMemoryPfS_S_)
        /*0060*/ 	.short	0x0380
        /*0062*/ 	.short	0x0018


	//----- nvinfo : EIATTR_SW_WAR
	.align		4
.L_23:
        /*0064*/ 	.byte	0x04, 0x36
        /*0066*/ 	.short	(.L_25 - .L_24)
.L_24:
        /*0068*/ 	.word	0x00000008
.L_25:


//--------------------- .nv.info._Z26multiplicateMatrixOnDevicePfS_S_iii --------------------------
	.section	.nv.info._Z26multiplicateMatrixOnDevicePfS_S_iii,"",@"SHT_CUDA_INFO"
	.sectionflags	@""
	.align	4


	//----- nvinfo : EIATTR_CUDA_API_VERSION
	.align		4
        /*0000*/ 	.byte	0x04, 0x37
        /*0002*/ 	.short	(.L_27 - .L_26)
.L_26:
        /*0004*/ 	.word	0x00000082


	//----- nvinfo : EIATTR_KPARAM_INFO
	.align		4
.L_27:
        /*0008*/ 	.byte	0x04, 0x17
        /*000a*/ 	.short	(.L_29 - .L_28)
.L_28:
        /*000c*/ 	.word	0x00000000
        /*0010*/ 	.short	0x0005
        /*0012*/ 	.short	0x0020
        /*0014*/ 	.byte	0x00, 0xf0, 0x11, 0x00


	//----- nvinfo : EIATTR_KPARAM_INFO
	.align		4
.L_29:
        /*0018*/ 	.byte	0x04, 0x17
        /*001a*/ 	.short	(.L_31 - .L_30)
.L_30:
        /*001c*/ 	.word	0x00000000
        /*0020*/ 	.short	0x0004
        /*0022*/ 	.short	0x001c
        /*0024*/ 	.byte	0x00, 0xf0, 0x11, 0x00


	//----- nvinfo : EIATTR_KPARAM_INFO
	.align		4
.L_31:
        /*0028*/ 	.byte	0x04, 0x17
        /*002a*/ 	.short	(.L_33 - .L_32)
.L_32:
        /*002c*/ 	.word	0x00000000
        /*0030*/ 	.short	0x0003
        /*0032*/ 	.short	0x0018
        /*0034*/ 	.byte	0x00, 0xf0, 0x11, 0x00


	//----- nvinfo : EIATTR_KPARAM_INFO
	.align		4
.L_33:
        /*0038*/ 	.byte	0x04, 0x17
        /*003a*/ 	.short	(.L_35 - .L_34)
.L_34:
        /*003c*/ 	.word	0x00000000
        /*0040*/ 	.short	0x0002
        /*0042*/ 	.short	0x0010
        /*0044*/ 	.byte	0x00, 0xf5, 0x21, 0x00


	//----- nvinfo : EIATTR_KPARAM_INFO
	.align		4
.L_35:
        /*0048*/ 	.byte	0x04, 0x17
        /*004a*/ 	.short	(.L_37 - .L_36)
.L_36:
        /*004c*/ 	.word	0x00000000
        /*0050*/ 	.short	0x0001
        /*0052*/ 	.short	0x0008
        /*0054*/ 	.byte	0x00, 0xf5, 0x21, 0x00


	//----- nvinfo : EIATTR_KPARAM_INFO
	.align		4
.L_37:
        /*0058*/ 	.byte	0x04, 0x17
        /*005a*/ 	.short	(.L_39 - .L_38)
.L_38:
        /*005c*/ 	.word	0x00000000
        /*0060*/ 	.short	0x0000
        /*0062*/ 	.short	0x0000
        /*0064*/ 	.byte	0x00, 0xf5, 0x21, 0x00


	//----- nvinfo : EIATTR_SPARSE_MMA_MASK
	.align		4
.L_39:
        /*0068*/ 	.byte	0x03, 0x50
        /*006a*/ 	.short	0x0000


	//----- nvinfo : EIATTR_MAXREG_COUNT
	.align		4
        /*006c*/ 	.byte	0x03, 0x1b
        /*006e*/ 	.short	0x00ff


	//----- nvinfo : EIATTR_MERCURY_ISA_VERSION
	.align		4
        /*0070*/ 	.byte	0x03, 0x5f
        /*0072*/ 	.short	0x0101


	//----- nvinfo : EIATTR_VRC_CTA_INIT_COUNT
	.align		4
        /*0074*/ 	.byte	0x02, 0x4a
	.zero		1
	.zero		1


	//----- nvinfo : EIATTR_EXIT_INSTR_OFFSETS
	.align		4
        /*0078*/ 	.byte	0x04, 0x1c
        /*007a*/ 	.short	(.L_41 - .L_40)


	//   ....[0]....
.L_40:
        /*007c*/ 	.word	0x000000d0


	//   ....[1]....
        /*0080*/ 	.word	0x00000900


	//----- nvinfo : EIATTR_CBANK_PARAM_SIZE
	.align		4
.L_41:
        /*0084*/ 	.byte	0x03, 0x19
        /*0086*/ 	.short	0x0024


	//----- nvinfo : EIATTR_PARAM_CBANK
	.align		4
        /*0088*/ 	.byte	0x04, 0x0a
        /*008a*/ 	.short	(.L_43 - .L_42)
	.align		4
.L_42:
        /*008c*/ 	.word	index@(.nv.constant0._Z26multiplicateMatrixOnDevicePfS_S_iii)
        /*0090*/ 	.short	0x0380
        /*0092*/ 	.short	0x0024


	//----- nvinfo : EIATTR_SW_WAR
	.align		4
.L_43:
        /*0094*/ 	.byte	0x04, 0x36
        /*0096*/ 	.short	(.L_45 - .L_44)
.L_44:
        /*0098*/ 	.word	0x00000008
.L_45:


//--------------------- .nv.callgraph             --------------------------
	.section	.nv.callgraph,"",@"SHT_CUDA_CALLGRAPH"
	.align	4
	.sectionentsize	8
	.align		4
        /*0000*/ 	.word	0x00000000
	.align		4
        /*0004*/ 	.word	0xffffffff
	.align		4
        /*0008*/ 	.word	0x00000000
	.align		4
        /*000c*/ 	.word	0xfffffffe
	.align		4
        /*0010*/ 	.word	0x00000000
	.align		4
        /*0014*/ 	.word	0xfffffffd
	.align		4
        /*0018*/ 	.word	0x00000000
	.align		4
        /*001c*/ 	.word	0xfffffffc


//--------------------- .text._Z29multiplicateMatrixShareMemoryPfS_S_ --------------------------
	.section	.text._Z29multiplicateMatrixShareMemoryPfS_S_,"ax",@progbits
	.align	128
        .global         _Z29multiplicateMatrixShareMemoryPfS_S_
        .type           _Z29multiplicateMatrixShareMemoryPfS_S_,@function
        .size           _Z29multiplicateMatrixShareMemoryPfS_S_,(.L_x_9 - _Z29multiplicateMatrixShareMemoryPfS_S_)
        .other          _Z29multiplicateMatrixShareMemoryPfS_S_,@"STO_CUDA_ENTRY STV_DEFAULT"
_Z29multiplicateMatrixShareMemoryPfS_S_:
.text._Z29multiplicateMatrixShareMemoryPfS_S_:
[----:B------:R-:W-:Y:S01]  /*0000*/  LDC R1, c[0x0][0x37c] ;  /* 0x0000df00ff017b82 */ /* 0x000fe20000000800 */
[----:B------:R-:W0:Y:S07]  /*0010*/  S2R R8, SR_TID.Y ;  /* 0x0000000000087919 */ /* 0x000e2e0000002200 */
[----:B------:R-:W1:Y:S01]  /*0020*/  S2UR UR6, SR_CgaCtaId ;  /* 0x00000000000679c3 */ /* 0x000e620000008800 */
[----:B------:R-:W-:Y:S01]  /*0030*/  UMOV UR4, 0x400 ;  /* 0x0000040000047882 */ /* 0x000fe20000000000 */
[----:B------:R-:W-:Y:S01]  /*0040*/  HFMA2 R21, -RZ, RZ, 0, 0 ;  /* 0x00000000ff157431 */ /* 0x000fe200000001ff */
[----:B------:R-:W2:Y:S01]  /*0050*/  S2R R5, SR_CTAID.Y ;  /* 0x0000000000057919 */ /* 0x000ea20000002600 */
[----:B------:R-:W-:Y:S01]  /*0060*/  UIADD3 UR5, UPT, UPT, UR4, 0x1000, URZ ;  /* 0x0000100004057890 */ /* 0x000fe2000fffe0ff */
[----:B------:R-:W3:Y:S01]  /*0070*/  LDCU.64 UR8, c[0x0][0x358] ;  /* 0x00006b00ff0877ac */ /* 0x000ee20008000a00 */
[----:B------:R-:W4:Y:S02]  /*0080*/  S2R R6, SR_TID.X ;  /* 0x0000000000067919 */ /* 0x000f240000002100 */
[----:B------:R-:W5:Y:S01]  /*0090*/  LDC.64 R2, c[0x0][0x380] ;  /* 0x0000e000ff027b82 */ /* 0x000f620000000a00 */
[----:B------:R-:W3:Y:S07]  /*00a0*/  S2R R17, SR_CTAID.X ;  /* 0x0000000000117919 */ /* 0x000eee0000002500 */
[----:B------:R-:W5:Y:S01]  /*00b0*/  LDC.64 R18, c[0x0][0x388] ;  /* 0x0000e200ff127b82 */ /* 0x000f620000000a00 */
[----:B-1----:R-:W-:-:S02]  /*00c0*/  ULEA UR4, UR6, UR4, 0x18 ;  /* 0x0000000406047291 */ /* 0x002fc4000f8ec0ff */
[----:B------:R-:W-:Y:S01]  /*00d0*/  ULEA UR5, UR6, UR5, 0x18 ;  /* 0x0000000506057291 */ /* 0x000fe2000f8ec0ff */
[----:B0-----:R-:W-:-:S03]  /*00e0*/  SHF.L.U32 R0, R8, 0x9, RZ ;  /* 0x0000000908007819 */ /* 0x001fc600000006ff */
[----:B------:R-:W-:Y:S01]  /*00f0*/  LEA R7, R8, UR4, 0x7 ;  /* 0x0000000408077c11 */ /* 0x000fe2000f8e38ff */
[----:B------:R-:W-:Y:S01]  /*0100*/  UMOV UR4, URZ ;  /* 0x000000ff00047c82 */ /* 0x000fe20008000000 */
[----:B--2---:R-:W-:-:S04]  /*0110*/  LEA R16, R5, R0, 0xe ;  /* 0x0000000005107211 */ /* 0x004fc800078e70ff */
[-C--:B----4-:R-:W-:Y:S02]  /*0120*/  IADD3 R5, PT, PT, R16, R6.reuse, RZ ;  /* 0x0000000610057210 */ /* 0x090fe40007ffe0ff */
[----:B---3--:R-:W-:-:S03]  /*0130*/  LEA R17, R17, R6, 0x5 ;  /* 0x0000000611117211 */ /* 0x008fc600078e28ff */
[----:B-----5:R-:W-:Y:S01]  /*0140*/  IMAD.WIDE.U32 R2, R5, 0x4, R2 ;  /* 0x0000000405027825 */ /* 0x020fe200078e0002 */
[C---:B------:R-:W-:Y:S02]  /*0150*/  LEA R5, R6.reuse, UR5, 0x2 ;  /* 0x0000000506057c11 */ /* 0x040fe4000f8e10ff */
[----:B------:R-:W-:Y:S02]  /*0160*/  LEA R6, R6, R7, 0x2 ;  /* 0x0000000706067211 */ /* 0x000fe400078e10ff */
[----:B------:R-:W-:Y:S02]  /*0170*/  MOV R4, R2 ;  /* 0x0000000200047202 */ /* 0x000fe40000000f00 */
[----:B------:R-:W-:Y:S02]  /*0180*/  IADD3 R2, PT, PT, R17, R0, RZ ;  /* 0x0000000011027210 */ /* 0x000fe40007ffe0ff */
[----:B------:R-:W-:-:S07]  /*0190*/  LEA R0, R8, R5, 0x7 ;  /* 0x0000000508007211 */ /* 0x000fce00078e38ff */
.L_x_0:
[----:B------:R-:W-:Y:S01]  /*01a0*/  IMAD.WIDE.U32 R26, R2, 0x4, R18 ;  /* 0x00000004021a7825 */ /* 0x000fe200078e0012 */
[----:B------:R-:W-:Y:S02]  /*01b0*/  MOV R8, R4 ;  /* 0x0000000400087202 */ /* 0x000fe40000000f00 */
[----:B------:R-:W-:-:S03]  /*01c0*/  MOV R9, R3 ;  /* 0x0000000300097202 */ /* 0x000fc60000000f00 */
[----:B------:R-:W2:Y:S04]  /*01d0*/  LDG.E R27, desc[UR8][R26.64] ;  /* 0x000000081a1b7981 */ /* 0x000ea8000c1e1900 */
[----:B------:R-:W3:Y:S01]  /*01e0*/  LDG.E R29, desc[UR8][R8.64] ;  /* 0x00000008081d7981 */ /* 0x000ee2000c1e1900 */
[----:B------:R-:W-:-:S04]  /*01f0*/  UIADD3 UR4, UPT, UPT, UR4, 0x1, URZ ;  /* 0x0000000104047890 */ /* 0x000fc8000fffe0ff */
[----:B------:R-:W-:Y:S01]  /*0200*/  UISETP.NE.AND UP0, UPT, UR4, 0x10, UPT ;  /* 0x000000100400788c */ /* 0x000fe2000bf05270 */
[----:B------:R-:W-:Y:S01]  /*0210*/  IADD3 R4, P0, PT, R4, 0x80, RZ ;  /* 0x0000008004047810 */ /* 0x000fe20007f1e0ff */
[----:B---3--:R-:W-:Y:S04]  /*0220*/  STS [R6], R29 ;  /* 0x0000001d06007388 */ /* 0x008fe80000000800 */
[----:B--2---:R-:W-:Y:S01]  /*0230*/  STS [R0], R27 ;  /* 0x0000001b00007388 */ /* 0x004fe20000000800 */
[----:B------:R-:W-:Y:S06]  /*0240*/  BAR.SYNC.DEFER_BLOCKING 0x0 ;  /* 0x0000000000007b1d */ /* 0x000fec0000010000 */
[----:B------:R-:W-:Y:S04]  /*0250*/  LDS R20, [R5] ;  /* 0x0000000005147984 */ /* 0x000fe80000000800 */
[----:B------:R-:W0:Y:S04]  /*0260*/  LDS.128 R12, [R7] ;  /* 0x00000000070c7984 */ /* 0x000e280000000c00 */
[----:B------:R-:W1:Y:S04]  /*0270*/  LDS R24, [R5+0x80] ;  /* 0x0000800005187984 */ /* 0x000e680000000800 */
[----:B------:R-:W2:Y:S04]  /*0280*/  LDS R23, [R5+0x100] ;  /* 0x0001000005177984 */ /* 0x000ea80000000800 */
[----:B------:R-:W3:Y:S04]  /*0290*/  LDS R22, [R5+0x180] ;  /* 0x0001800005167984 */ /* 0x000ee80000000800 */
[----:B------:R-:W-:Y:S04]  /*02a0*/  LDS R25, [R5+0x200] ;  /* 0x0002000005197984 */ /* 0x000fe80000000800 */
[----:B------:R-:W4:Y:S01]  /*02b0*/  LDS.128 R8, [R7+0x10] ;  /* 0x0000100007087984 */ /* 0x000f220000000c00 */
[----:B0-----:R-:W-:-:S03]  /*02c0*/  FADD R12, R12, R20 ;  /* 0x000000140c0c7221 */ /* 0x001fc60000000000 */
[----:B------:R-:W0:Y:S01]  /*02d0*/  LDS R20, [R5+0x280] ;  /* 0x0002800005147984 */ /* 0x000e220000000800 */
[----:B------:R-:W-:-:S03]  /*02e0*/  FADD R12, R12, R21 ;  /* 0x000000150c0c7221 */ /* 0x000fc60000000000 */
[----:B------:R-:W5:Y:S01]  /*02f0*/  LDS R21, [R5+0x300] ;  /* 0x0003000005157984 */ /* 0x000f620000000800 */
[----:B-1----:R-:W-:-:S03]  /*0300*/  FADD R13, R24, R13 ;  /* 0x0000000d180d7221 */ /* 0x002fc60000000000 */
[----:B------:R-:W1:Y:S01]  /*0310*/  LDS R24, [R5+0x380] ;  /* 0x0003800005187984 */ /* 0x000e620000000800 */
[----:B------:R-:W-:Y:S01]  /*0320*/  FADD R12, R12, R13 ;  /* 0x0000000d0c0c7221 */ /* 0x000fe20000000000 */
[----:B--2---:R-:W-:Y:S01]  /*0330*/  FADD R23, R23, R14 ;  /* 0x0000000e17177221 */ /* 0x004fe20000000000 */
[----:B---3--:R-:W-:Y:S02]  /*0340*/  FADD R27, R22, R15 ;  /* 0x0000000f161b7221 */ /* 0x008fe40000000000 */
[----:B------:R-:W-:Y:S01]  /*0350*/  LDS R22, [R5+0x480] ;  /* 0x0004800005167984 */ /* 0x000fe20000000800 */
[----:B------:R-:W-:-:S03]  /*0360*/  FADD R26, R12, R23 ;  /* 0x000000170c1a7221 */ /* 0x000fc60000000000 */
[----:B------:R-:W-:Y:S01]  /*0370*/  LDS R23, [R5+0x400] ;  /* 0x0004000005177984 */ /* 0x000fe20000000800 */
[----:B----4-:R-:W-:-:S03]  /*0380*/  FADD R25, R8, R25 ;  /* 0x0000001908197221 */ /* 0x010fc60000000000 */
[----:B------:R-:W2:Y:S01]  /*0390*/  LDS.128 R12, [R7+0x20] ;  /* 0x00002000070c7984 */ /* 0x000ea20000000c00 */
[----:B------:R-:W-:-:S04]  /*03a0*/  FADD R26, R26, R27 ;  /* 0x0000001b1a1a7221 */ /* 0x000fc80000000000 */
[----:B------:R-:W-:Y:S02]  /*03b0*/  FADD R8, R26, R25 ;  /* 0x000000191a087221 */ /* 0x000fe40000000000 */
[----:B------:R-:W3:Y:S04]  /*03c0*/  LDS R25, [R5+0x500] ;  /* 0x0005000005197984 */ /* 0x000ee80000000800 */
[----:B------:R-:W4:Y:S01]  /*03d0*/  LDS R26, [R5+0x580] ;  /* 0x00058000051a7984 */ /* 0x000f220000000800 */
[----:B0-----:R-:W-:-:S04]  /*03e0*/  FADD R9, R20, R9 ;  /* 0x0000000914097221 */ /* 0x001fc80000000000 */
[----:B------:R-:W-:Y:S01]  /*03f0*/  FADD R8, R8, R9 ;  /* 0x0000000908087221 */ /* 0x000fe20000000000 */
[----:B-----5:R-:W-:Y:S01]  /*0400*/  FADD R21, R21, R10 ;  /* 0x0000000a15157221 */ /* 0x020fe20000000000 */
[----:B-1----:R-:W-:-:S03]  /*0410*/  FADD R27, R24, R11 ;  /* 0x0000000b181b7221 */ /* 0x002fc60000000000 */
[----:B------:R-:W-:Y:S01]  /*0420*/  FADD R20, R8, R21 ;  /* 0x0000001508147221 */ /* 0x000fe20000000000 */
[----:B------:R-:W-:Y:S04]  /*0430*/  LDS R24, [R5+0x780] ;  /* 0x0007800005187984 */ /* 0x000fe80000000800 */
[----:B------:R-:W-:Y:S04]  /*0440*/  LDS R21, [R5+0x600] ;  /* 0x0006000005157984 */ /* 0x000fe80000000800 */
[----:B------:R-:W0:Y:S01]  /*0450*/  LDS.128 R8, [R7+0x30] ;  /* 0x0000300007087984 */ /* 0x000e220000000c00 */
[----:B------:R-:W-:-:S03]  /*0460*/  FADD R27, R20, R27 ;  /* 0x0000001b141b7221 */ /* 0x000fc60000000000 */
[----:B------:R-:W1:Y:S01]  /*0470*/  LDS R20, [R5+0x680] ;  /* 0x0006800005147984 */ /* 0x000e620000000800 */
[----:B--2---:R-:W-:-:S03]  /*0480*/  FADD R12, R12, R23 ;  /* 0x000000170c0c7221 */ /* 0x004fc60000000000 */
[----:B------:R-:W2:Y:S01]  /*0490*/  LDS R23, [R5+0x700] ;  /* 0x0007000005177984 */ /* 0x000ea20000000800 */
[----:B------:R-:W-:Y:S01]  /*04a0*/  FADD R12, R27, R12 ;  /* 0x0000000c1b0c7221 */ /* 0x000fe20000000000 */
[----:B------:R-:W-:Y:S01]  /*04b0*/  FADD R13, R22, R13 ;  /* 0x0000000d160d7221 */ /* 0x000fe20000000000 */
[----:B---3--:R-:W-:-:S03]  /*04c0*/  FADD R25, R25, R14 ;  /* 0x0000000e19197221 */ /* 0x008fc60000000000 */
[----:B------:R-:W-:Y:S01]  /*04d0*/  FADD R12, R12, R13 ;  /* 0x0000000d0c0c7221 */ /* 0x000fe20000000000 */
[----:B----4-:R-:W-:-:S03]  /*04e0*/  FADD R27, R26, R15 ;  /* 0x0000000f1a1b7221 */ /* 0x010fc60000000000 */
[----:B------:R-:W-:Y:S02]  /*04f0*/  FADD R22, R12, R25 ;  /* 0x000000190c167221 */ /* 0x000fe40000000000 */
[----:B------:R-:W-:Y:S04]  /*0500*/  LDS R25, [R5+0x800] ;  /* 0x0008000005197984 */ /* 0x000fe80000000800 */
[----:B------:R-:W3:Y:S01]  /*0510*/  LDS.128 R12, [R7+0x40] ;  /* 0x00004000070c7984 */ /* 0x000ee20000000c00 */
[----:B------:R-:W-:-:S03]  /*0520*/  FADD R27, R22, R27 ;  /* 0x0000001b161b7221 */ /* 0x000fc60000000000 */
[----:B------:R-:W4:Y:S01]  /*0530*/  LDS R22, [R5+0x880] ;  /* 0x0008800005167984 */ /* 0x000f220000000800 */
[----:B0-----:R-:W-:-:S03]  /*0540*/  FADD R8, R8, R21 ;  /* 0x0000001508087221 */ /* 0x001fc60000000000 */
[----:B------:R-:W0:Y:S01]  /*0550*/  LDS R21, [R5+0x900] ;  /* 0x0009000005157984 */ /* 0x000e220000000800 */
[----:B-1----:R-:W-:-:S03]  /*0560*/  FADD R9, R20, R9 ;  /* 0x0000000914097221 */ /* 0x002fc60000000000 */
[----:B------:R-:W1:Y:S01]  /*0570*/  LDS R20, [R5+0x980] ;  /* 0x0009800005147984 */ /* 0x000e620000000800 */
[----:B------:R-:W-:Y:S01]  /*0580*/  FADD R8, R27, R8 ;  /* 0x000000081b087221 */ /* 0x000fe20000000000 */
[----:B--2---:R-:W-:-:S03]  /*0590*/  FADD R23, R23, R10 ;  /* 0x0000000a17177221 */ /* 0x004fc60000000000 */
[----:B------:R-:W-:Y:S01]  /*05a0*/  FADD R8, R8, R9 ;  /* 0x0000000908087221 */ /* 0x000fe20000000000 */
[----:B------:R-:W-:Y:S02]  /*05b0*/  FADD R11, R24, R11 ;  /* 0x0000000b180b7221 */ /* 0x000fe40000000000 */
[----:B------:R-:W-:Y:S01]  /*05c0*/  LDS R24, [R5+0xa80] ;  /* 0x000a800005187984 */ /* 0x000fe20000000800 */
[----:B------:R-:W-:-:S03]  /*05d0*/  FADD R8, R8, R23 ;  /* 0x0000001708087221 */ /* 0x000fc60000000000 */
[----:B------:R-:W-:Y:S01]  /*05e0*/  LDS R23, [R5+0xa00] ;  /* 0x000a000005177984 */ /* 0x000fe20000000800 */
[----:B------:R-:W-:-:S03]  /*05f0*/  FADD R26, R8, R11 ;  /* 0x0000000b081a7221 */ /* 0x000fc60000000000 */
[----:B------:R-:W2:Y:S01]  /*0600*/  LDS.128 R8, [R7+0x50] ;  /* 0x0000500007087984 */ /* 0x000ea20000000c00 */
[----:B---3--:R-:W-:-:S04]  /*0610*/  FADD R25, R12, R25 ;  /* 0x000000190c197221 */ /* 0x008fc80000000000 */
[----:B------:R-:W-:Y:S01]  /*0620*/  FADD R26, R26, R25 ;  /* 0x000000191a1a7221 */ /* 0x000fe20000000000 */
[----:B----4-:R-:W-:Y:S01]  /*0630*/  FADD R13, R22, R13 ;  /* 0x0000000d160d7221 */ /* 0x010fe20000000000 */
[----:B------:R-:W3:Y:S04]  /*0640*/  LDS R25, [R5+0xb00] ;  /* 0x000b000005197984 */ /* 0x000ee80000000800 */
[----:B------:R-:W4:Y:S01]  /*0650*/  LDS R22, [R5+0xb80] ;  /* 0x000b800005167984 */ /* 0x000f220000000800 */
[----:B------:R-:W-:Y:S01]  /*0660*/  FADD R13, R26, R13 ;  /* 0x0000000d1a0d7221 */ /* 0x000fe20000000000 */
[----:B0-----:R-:W-:Y:S02]  /*0670*/  FADD R14, R21, R14 ;  /* 0x0000000e150e7221 */ /* 0x001fe40000000000 */
[----:B------:R-:W-:Y:S02]  /*0680*/  LDS R21, [R5+0xc00] ;  /* 0x000c000005157984 */ /* 0x000fe40000000800 */
[----:B------:R-:W-:Y:S01]  /*0690*/  FADD R26, R13, R14 ;  /* 0x0000000e0d1a7221 */ /* 0x000fe20000000000 */
[----:B-1----:R-:W-:-:S02]  /*06a0*/  FADD R27, R20, R15 ;  /* 0x0000000f141b7221 */ /* 0x002fc40000000000 */
[----:B------:R-:W0:Y:S02]  /*06b0*/  LDS.128 R12, [R7+0x60] ;  /* 0x00006000070c7984 */ /* 0x000e240000000c00 */
[----:B------:R-:W-:Y:S02]  /*06c0*/  FADD R26, R26, R27 ;  /* 0x0000001b1a1a7221 */ /* 0x000fe40000000000 */
[----:B------:R-:W1:Y:S01]  /*06d0*/  LDS R20, [R5+0xc80] ;  /* 0x000c800005147984 */ /* 0x000e620000000800 */
[----:B--2---:R-:W-:Y:S01]  /*06e0*/  FADD R23, R8, R23 ;  /* 0x0000001708177221 */ /* 0x004fe20000000000 */
[----:B------:R-:W-:-:S03]  /*06f0*/  FADD R24, R24, R9 ;  /* 0x0000000918187221 */ /* 0x000fc60000000000 */
[----:B------:R-:W-:-:S04]  /*0700*/  FADD R23, R26, R23 ;  /* 0x000000171a177221 */ /* 0x000fc80000000000 */
[----:B------:R-:W-:Y:S01]  /*0710*/  FADD R24, R23, R24 ;  /* 0x0000001817187221 */ /* 0x000fe20000000000 */
[----:B---3--:R-:W-:Y:S01]  /*0720*/  FADD R25, R25, R10 ;  /* 0x0000000a19197221 */ /* 0x008fe20000000000 */
[----:B------:R-:W2:Y:S01]  /*0730*/  LDS R23, [R5+0xd00] ;  /* 0x000d000005177984 */ /* 0x000ea20000000800 */
[----:B----4-:R-:W-:Y:S02]  /*0740*/  FADD R11, R22, R11 ;  /* 0x0000000b160b7221 */ /* 0x010fe40000000000 */
[----:B------:R-:W-:Y:S01]  /*0750*/  FADD R24, R24, R25 ;  /* 0x0000001918187221 */ /* 0x000fe20000000000 */
[----:B------:R-:W3:Y:S03]  /*0760*/  LDS R22, [R5+0xd80] ;  /* 0x000d800005167984 */ /* 0x000ee60000000800 */
[----:B------:R-:W-:Y:S01]  /*0770*/  FADD R24, R24, R11 ;  /* 0x0000000b18187221 */ /* 0x000fe20000000000 */
[----:B------:R-:W-:Y:S04]  /*0780*/  LDS R25, [R5+0xe00] ;  /* 0x000e000005197984 */ /* 0x000fe80000000800 */
[----:B------:R-:W4:Y:S01]  /*0790*/  LDS.128 R8, [R7+0x70] ;  /* 0x0000700007087984 */ /* 0x000f220000000c00 */
[----:B0-----:R-:W-:-:S03]  /*07a0*/  FADD R21, R12, R21 ;  /* 0x000000150c157221 */ /* 0x001fc60000000000 */
[----:B------:R-:W0:Y:S01]  /*07b0*/  LDS R12, [R5+0xe80] ;  /* 0x000e8000050c7984 */ /* 0x000e220000000800 */
[----:B------:R-:W-:-:S03]  /*07c0*/  FADD R26, R24, R21 ;  /* 0x00000015181a7221 */ /* 0x000fc60000000000 */
[----:B------:R-:W5:Y:S04]  /*07d0*/  LDS R21, [R5+0xf00] ;  /* 0x000f000005157984 */ /* 0x000f680000000800 */
[----:B------:R-:W5:Y:S01]  /*07e0*/  LDS R24, [R5+0xf80] ;  /* 0x000f800005187984 */ /* 0x000f620000000800 */
[----:B-1----:R-:W-:-:S04]  /*07f0*/  FADD R13, R20, R13 ;  /* 0x0000000d140d7221 */ /* 0x002fc80000000000 */
[----:B------:R-:W-:Y:S01]  /*0800*/  FADD R13, R26, R13 ;  /* 0x0000000d1a0d7221 */ /* 0x000fe20000000000 */
[----:B--2---:R-:W-:-:S04]  /*0810*/  FADD R14, R23, R14 ;  /* 0x0000000e170e7221 */ /* 0x004fc80000000000 */
[----:B------:R-:W-:Y:S01]  /*0820*/  FADD R13, R13, R14 ;  /* 0x0000000e0d0d7221 */ /* 0x000fe20000000000 */
[----:B---3--:R-:W-:-:S04]  /*0830*/  FADD R22, R22, R15 ;  /* 0x0000000f16167221 */ /* 0x008fc80000000000 */
[----:B------:R-:W-:Y:S01]  /*0840*/  FADD R13, R13, R22 ;  /* 0x000000160d0d7221 */ /* 0x000fe20000000000 */
[----:B----4-:R-:W-:-:S04]  /*0850*/  FADD R8, R8, R25 ;  /* 0x0000001908087221 */ /* 0x010fc80000000000 */
[----:B------:R-:W-:Y:S01]  /*0860*/  FADD R8, R13, R8 ;  /* 0x000000080d087221 */ /* 0x000fe20000000000 */
[----:B0-----:R-:W-:Y:S01]  /*0870*/  FADD R9, R12, R9 ;  /* 0x000000090c097221 */ /* 0x001fe20000000000 */
[----:B-----5:R-:W-:-:S03]  /*0880*/  FADD R21, R21, R10 ;  /* 0x0000000a15157221 */ /* 0x020fc60000000000 */
[----:B------:R-:W-:Y:S01]  /*0890*/  FADD R8, R8, R9 ;  /* 0x0000000908087221 */ /* 0x000fe20000000000 */
[----:B------:R-:W-:-:S03]  /*08a0*/  FADD R24, R24, R11 ;  /* 0x0000000b18187221 */ /* 0x000fc60000000000 */
[----:B------:R-:W-:Y:S01]  /*08b0*/  FADD R21, R8, R21 ;  /* 0x0000001508157221 */ /* 0x000fe20000000000 */
[----:B------:R-:W-:Y:S02]  /*08c0*/  IADD3 R2, PT, PT, R2, 0x4000, RZ ;  /* 0x0000400002027810 */ /* 0x000fe40007ffe0ff */
[----:B------:R-:W-:Y:S01]  /*08d0*/  IADD3.X R3, PT, PT, RZ, R3, RZ, P0, !PT ;  /* 0x00000003ff037210 */ /* 0x000fe200007fe4ff */
[----:B------:R-:W-:Y:S01]  /*08e0*/  FADD R21, R21, R24 ;  /* 0x0000001815157221 */ /* 0x000fe20000000000 */
[----:B------:R-:W-:Y:S06]  /*08f0*/  BRA.U UP0, `(.L_x_0) ;  /* 0xfffffff900287547 */ /* 0x000fec000b83ffff */
[----:B------:R-:W0:Y:S01]  /*0900*/  LDC.64 R2, c[0x0][0x390] ;  /* 0x0000e400ff027b82 */ /* 0x000e220000000a00 */
[----:B------:R-:W-:-:S05]  /*0910*/  IADD3 R17, PT, PT, R17, R16, RZ ;  /* 0x0000001011117210 */ /* 0x000fca0007ffe0ff */
[----:B0-----:R-:W-:-:S05]  /*0920*/  IMAD.WIDE.U32 R2, R17, 0x4, R2 ;  /* 0x0000000411027825 */ /* 0x001fca00078e0002 */
[----:B------:R-:W-:Y:S01]  /*0930*/  STG.E desc[UR8][R2.64], R21 ;  /* 0x0000001502007986 */ /* 0x000fe2000c101908 */
[----:B------:R-:W-:Y:S05]  /*0940*/  EXIT ;  /* 0x000000000000794d */ /* 0x000fea0003800000 */
.L_x_1:
[----:B------:R-:W-:-:S00]  /*0950*/  BRA `(.L_x_1) ;  /* 0xfffffffc00fc7947 */ /* 0x000fc0000383ffff */
[----:B------:R-:W-:-:S00]  /*0960*/  NOP ;  /* 0x0000000000007918 */ /* 0x000fc00000000000 */
        /* <DEDUP_REMOVED lines=9> */
.L_x_9:


//--------------------- .text._Z26multiplicateMatrixOnDevicePfS_S_iii --------------------------
	.section	.text._Z26multiplicateMatrixOnDevicePfS_S_iii,"ax",@progbits
	.align	128
        .global         _Z26multiplicateMatrixOnDevicePfS_S_iii
        .type           _Z26multiplicateMatrixOnDevicePfS_S_iii,@function
        .size           _Z26multiplicateMatrixOnDevicePfS_S_iii,(.L_x_10 - _Z26multiplicateMatrixOnDevicePfS_S_iii)
        .other          _Z26multiplicateMatrixOnDevicePfS_S_iii,@"STO_CUDA_ENTRY STV_DEFAULT"
_Z26multiplicateMatrixOnDevicePfS_S_iii:
.text._Z26multiplicateMatrixOnDevicePfS_S_iii:
[----:B------:R-:W-:Y:S01]  /*0000*/  LDC R1, c[0x0][0x37c] ;  /* 0x0000df00ff017b82 */ /* 0x000fe20000000800 */
[----:B------:R-:W0:Y:S01]  /*0010*/  S2R R0, SR_TID.Y ;  /* 0x0000000000007919 */ /* 0x000e220000002200 */
[----:B------:R-:W1:Y:S01]  /*0020*/  LDCU UR4, c[0x0][0x360] ;  /* 0x00006c00ff0477ac */ /* 0x000e620008000800 */
[----:B------:R-:W0:Y:S01]  /*0030*/  S2R R3, SR_CTAID.Y ;  /* 0x0000000000037919 */ /* 0x000e220000002600 */
[----:B------:R-:W0:Y:S01]  /*0040*/  LDCU UR5, c[0x0][0x364] ;  /* 0x00006c80ff0577ac */ /* 0x000e220008000800 */
[----:B------:R-:W1:Y:S01]  /*0050*/  S2R R5, SR_TID.X ;  /* 0x0000000000057919 */ /* 0x000e620000002100 */
[----:B------:R-:W2:Y:S01]  /*0060*/  LDCU UR6, c[0x0][0x398] ;  /* 0x00007300ff0677ac */ /* 0x000ea20008000800 */
[----:B------:R-:W1:Y:S01]  /*0070*/  S2R R2, SR_CTAID.X ;  /* 0x0000000000027919 */ /* 0x000e620000002500 */
[----:B------:R-:W3:Y:S01]  /*0080*/  LDCU UR10, c[0x0][0x3a0] ;  /* 0x00007400ff0a77ac */ /* 0x000ee20008000800 */
[----:B0-----:R-:W-:-:S05]  /*0090*/  IMAD R0, R3, UR5, R0 ;  /* 0x0000000503007c24 */ /* 0x001fca000f8e0200 */
[----:B--2---:R-:W-:Y:S01]  /*00a0*/  ISETP.GE.AND P0, PT, R0, UR6, PT ;  /* 0x0000000600007c0c */ /* 0x004fe2000bf06270 */
[----:B-1----:R-:W-:-:S05]  /*00b0*/  IMAD R5, R2, UR4, R5 ;  /* 0x0000000402057c24 */ /* 0x002fca000f8e0205 */
[----:B---3--:R-:W-:-:S13]  /*00c0*/  ISETP.GE.OR P0, PT, R5, UR10, P0 ;  /* 0x0000000a05007c0c */ /* 0x008fda0008706670 */
[----:B------:R-:W-:Y:S05]  /*00d0*/  @P0 EXIT ;  /* 0x000000000000094d */ /* 0x000fea0003800000 */
[----:B------:R-:W0:Y:S01]  /*00e0*/  LDCU UR5, c[0x0][0x39c] ;  /* 0x00007380ff0577ac */ /* 0x000e220008000800 */
[----:B------:R-:W-:Y:S01]  /*00f0*/  HFMA2 R4, -RZ, RZ, 0, 0 ;  /* 0x00000000ff047431 */ /* 0x000fe200000001ff */
[----:B------:R-:W1:Y:S01]  /*0100*/  LDCU.64 UR8, c[0x0][0x358] ;  /* 0x00006b00ff0877ac */ /* 0x000e620008000a00 */
[----:B0-----:R-:W-:-:S09]  /*0110*/  UISETP.GE.AND UP0, UPT, UR5, 0x1, UPT ;  /* 0x000000010500788c */ /* 0x001fd2000bf06270 */
[----:B-1----:R-:W-:Y:S05]  /*0120*/  BRA.U !UP0, `(.L_x_2) ;  /* 0x0000000508e47547 */ /* 0x002fea000b800000 */
[----:B------:R-:W0:Y:S01]  /*0130*/  LDC.64 R2, c[0x0][0x388] ;  /* 0x0000e200ff027b82 */ /* 0x000e220000000a00 */
[----:B------:R-:W-:-:S04]  /*0140*/  IMAD R7, R5, UR10, R5 ;  /* 0x0000000a05077c24 */ /* 0x000fc8000f8e0205 */
[----:B0-----:R-:W-:-:S05]  /*0150*/  IMAD.WIDE R2, R7, 0x4, R2 ;  /* 0x0000000407027825 */ /* 0x001fca00078e0202 */
[----:B------:R0:W5:Y:S01]  /*0160*/  LDG.E R7, desc[UR8][R2.64] ;  /* 0x0000000802077981 */ /* 0x000162000c1e1900 */
[----:B------:R-:W-:Y:S02]  /*0170*/  UISETP.GE.U32.AND UP1, UPT, UR5, 0x10, UPT ;  /* 0x000000100500788c */ /* 0x000fe4000bf26070 */
[----:B------:R-:W-:Y:S01]  /*0180*/  IMAD R6, R0, UR5, RZ ;  /* 0x0000000500067c24 */ /* 0x000fe2000f8e02ff */
[----:B------:R-:W-:Y:S01]  /*0190*/  ULOP3.LUT UR6, UR5, 0xf, URZ, 0xc0, !UPT ;  /* 0x0000000f05067892 */ /* 0x000fe2000f8ec0ff */
[----:B------:R-:W-:Y:S01]  /*01a0*/  MOV R4, RZ ;  /* 0x000000ff00047202 */ /* 0x000fe20000000f00 */
[----:B------:R-:W-:Y:S02]  /*01b0*/  UMOV UR4, URZ ;  /* 0x000000ff00047c82 */ /* 0x000fe40008000000 */
[----:B------:R-:W-:Y:S02]  /*01c0*/  UISETP.NE.AND UP0, UPT, UR6, URZ, UPT ;  /* 0x000000ff0600728c */ /* 0x000fe4000bf05270 */
[----:B0-----:R-:W-:Y:S09]  /*01d0*/  BRA.U !UP1, `(.L_x_3) ;  /* 0x0000000109b07547 */ /* 0x001ff2000b800000 */
[----:B------:R-:W0:Y:S01]  /*01e0*/  LDC.64 R2, c[0x0][0x380] ;  /* 0x0000e000ff027b82 */ /* 0x000e220000000a00 */
[----:B------:R-:W-:Y:S01]  /*01f0*/  ULOP3.LUT UR4, UR5, 0x7ffffff0, URZ, 0xc0, !UPT ;  /* 0x7ffffff005047892 */ /* 0x000fe2000f8ec0ff */
[----:B------:R-:W-:-:S03]  /*0200*/  MOV R4, RZ ;  /* 0x000000ff00047202 */ /* 0x000fc60000000f00 */
[----:B------:R-:W-:Y:S01]  /*0210*/  UIADD3 UR7, UPT, UPT, -UR4, URZ, URZ ;  /* 0x000000ff04077290 */ /* 0x000fe2000fffe1ff */
[----:B0-----:R-:W-:-:S03]  /*0220*/  IMAD.WIDE.U32 R2, R6, 0x4, R2 ;  /* 0x0000000406027825 */ /* 0x001fc600078e0002 */
[----:B------:R-:W-:-:S04]  /*0230*/  IADD3 R2, P0, PT, R2, 0x20, RZ ;  /* 0x0000002002027810 */ /* 0x000fc80007f1e0ff */
[----:B------:R-:W-:-:S09]  /*0240*/  IADD3.X R3, PT, PT, RZ, R3, RZ, P0, !PT ;  /* 0x00000003ff037210 */ /* 0x000fd200007fe4ff */
.L_x_4:
[----:B------:R-:W2:Y:S04]  /*0250*/  LDG.E R9, desc[UR8][R2.64+-0x20] ;  /* 0xffffe00802097981 */ /* 0x000ea8000c1e1900 */
[----:B------:R-:W3:Y:S04]  /*0260*/  LDG.E R11, desc[UR8][R2.64+-0x1c] ;  /* 0xffffe408020b7981 */ /* 0x000ee8000c1e1900 */
[----:B------:R-:W4:Y:S04]  /*0270*/  LDG.E R13, desc[UR8][R2.64+-0x18] ;  /* 0xffffe808020d7981 */ /* 0x000f28000c1e1900 */
        /* <DEDUP_REMOVED lines=12> */
[----:B------:R0:W4:Y:S01]  /*0340*/  LDG.E R10, desc[UR8][R2.64+0x1c] ;  /* 0x00001c08020a7981 */ /* 0x000122000c1e1900 */
[----:B------:R-:W-:-:S04]  /*0350*/  UIADD3 UR7, UPT, UPT, UR7, 0x10, URZ ;  /* 0x0000001007077890 */ /* 0x000fc8000fffe0ff */
[----:B------:R-:W-:Y:S01]  /*0360*/  UISETP.NE.AND UP1, UPT, UR7, URZ, UPT ;  /* 0x000000ff0700728c */ /* 0x000fe2000bf25270 */
[----:B0-----:R-:W-:-:S04]  /*0370*/  IADD3 R2, P0, PT, R2, 0x40, RZ ;  /* 0x0000004002027810 */ /* 0x001fc80007f1e0ff */
[----:B------:R-:W-:Y:S01]  /*0380*/  IADD3.X R3, PT, PT, RZ, R3, RZ, P0, !PT ;  /* 0x00000003ff037210 */ /* 0x000fe200007fe4ff */
[----:B--2--5:R-:W-:-:S04]  /*0390*/  FFMA R4, R7, R9, R4 ;  /* 0x0000000907047223 */ /* 0x024fc80000000004 */
[----:B---3--:R-:W-:-:S04]  /*03a0*/  FFMA R4, R7, R11, R4 ;  /* 0x0000000b07047223 */ /* 0x008fc80000000004 */
[----:B----4-:R-:W-:-:S04]  /*03b0*/  FFMA R4, R7, R13, R4 ;  /* 0x0000000d07047223 */ /* 0x010fc80000000004 */
[----:B------:R-:W-:-:S04]  /*03c0*/  FFMA R4, R7, R15, R4 ;  /* 0x0000000f07047223 */ /* 0x000fc80000000004 */
        /* <DEDUP_REMOVED lines=11> */
[----:B------:R-:W-:Y:S01]  /*0480*/  FFMA R4, R7, R10, R21 ;  /* 0x0000000a07047223 */ /* 0x000fe20000000015 */
[----:B------:R-:W-:Y:S06]  /*0490*/  BRA.U UP1, `(.L_x_4) ;  /* 0xfffffffd016c7547 */ /* 0x000fec000b83ffff */
.L_x_3:
[----:B------:R-:W-:Y:S05]  /*04a0*/  BRA.U !UP0, `(.L_x_2) ;  /* 0x0000000508047547 */ /* 0x000fea000b800000 */
[----:B------:R-:W-:Y:S02]  /*04b0*/  UISETP.GE.U32.AND UP0, UPT, UR6, 0x8, UPT ;  /* 0x000000080600788c */ /* 0x000fe4000bf06070 */
[----:B------:R-:W-:-:S04]  /*04c0*/  ULOP3.LUT UR7, UR5, 0x7, URZ, 0xc0, !UPT ;  /* 0x0000000705077892 */ /* 0x000fc8000f8ec0ff */
[----:B------:R-:W-:-:S03]  /*04d0*/  UISETP.NE.AND UP1, UPT, UR7, URZ, UPT ;  /* 0x000000ff0700728c */ /* 0x000fc6000bf25270 */
[----:B------:R-:W-:Y:S08]  /*04e0*/  BRA.U !UP0, `(.L_x_5) ;  /* 0x0000000108647547 */ /* 0x000ff0000b800000 */
[----:B------:R-:W0:Y:S01]  /*04f0*/  LDC.64 R8, c[0x0][0x380] ;  /* 0x0000e000ff087b82 */ /* 0x000e220000000a00 */
[----:B------:R-:W1:Y:S01]  /*0500*/  LDCU.64 UR12, c[0x0][0x380] ;  /* 0x00007000ff0c77ac */ /* 0x000e620008000a00 */
[C---:B------:R-:W-:Y:S02]  /*0510*/  IADD3 R3, PT, PT, R6.reuse, UR4, RZ ;  /* 0x0000000406037c10 */ /* 0x040fe4000fffe0ff */
[----:B------:R-:W-:-:S04]  /*0520*/  IADD3 R10, P0, PT, R6, UR4, RZ ;  /* 0x00000004060a7c10 */ /* 0x000fc8000ff1e0ff */
[----:B------:R-:W-:Y:S02]  /*0530*/  IADD3.X R11, PT, PT, RZ, RZ, RZ, P0, !PT ;  /* 0x000000ffff0b7210 */ /* 0x000fe400007fe4ff */
[----:B-1----:R-:W-:Y:S01]  /*0540*/  LEA R2, P0, R10, UR12, 0x2 ;  /* 0x0000000c0a027c11 */ /* 0x002fe2000f8010ff */
[----:B0-----:R-:W-:-:S03]  /*0550*/  IMAD.WIDE.U32 R8, R3, 0x4, R8 ;  /* 0x0000000403087825 */ /* 0x001fc600078e0008 */
[----:B------:R-:W-:-:S03]  /*0560*/  LEA.HI.X R3, R10, UR13, R11, 0x2, P0 ;  /* 0x0000000d0a037c11 */ /* 0x000fc600080f140b */
[----:B------:R-:W2:Y:S04]  /*0570*/  LDG.E R8, desc[UR8][R8.64] ;  /* 0x0000000808087981 */ /* 0x000ea8000c1e1900 */
[----:B------:R-:W3:Y:S04]  /*0580*/  LDG.E R11, desc[UR8][R2.64+0x4] ;  /* 0x00000408020b7981 */ /* 0x000ee8000c1e1900 */
[----:B------:R-:W4:Y:S04]  /*0590*/  LDG.E R13, desc[UR8][R2.64+0x8] ;  /* 0x00000808020d7981 */ /* 0x000f28000c1e1900 */
[----:B------:R-:W4:Y:S04]  /*05a0*/  LDG.E R15, desc[UR8][R2.64+0xc] ;  /* 0x00000c08020f7981 */ /* 0x000f28000c1e1900 */
[----:B------:R-:W4:Y:S04]  /*05b0*/  LDG.E R17, desc[UR8][R2.64+0x10] ;  /* 0x0000100802117981 */ /* 0x000f28000c1e1900 */
[----:B------:R-:W4:Y:S04]  /*05c0*/  LDG.E R19, desc[UR8][R2.64+0x14] ;  /* 0x0000140802137981 */ /* 0x000f28000c1e1900 */
[----:B------:R-:W4:Y:S04]  /*05d0*/  LDG.E R21, desc[UR8][R2.64+0x18] ;  /* 0x0000180802157981 */ /* 0x000f28000c1e1900 */
[----:B------:R-:W4:Y:S01]  /*05e0*/  LDG.E R23, desc[UR8][R2.64+0x1c] ;  /* 0x00001c0802177981 */ /* 0x000f22000c1e1900 */
[----:B------:R-:W-:Y:S01]  /*05f0*/  UIADD3 UR4, UPT, UPT, UR4, 0x8, URZ ;  /* 0x0000000804047890 */ /* 0x000fe2000fffe0ff */
[----:B--2--5:R-:W-:-:S04]  /*0600*/  FFMA R4, R7, R8, R4 ;  /* 0x0000000807047223 */ /* 0x024fc80000000004 */
[----:B---3--:R-:W-:-:S04]  /*0610*/  FFMA R4, R7, R11, R4 ;  /* 0x0000000b07047223 */ /* 0x008fc80000000004 */
[----:B----4-:R-:W-:-:S04]  /*0620*/  FFMA R4, R7, R13, R4 ;  /* 0x0000000d07047223 */ /* 0x010fc80000000004 */
[----:B------:R-:W-:-:S04]  /*0630*/  FFMA R4, R7, R15, R4 ;  /* 0x0000000f07047223 */ /* 0x000fc80000000004 */
[----:B------:R-:W-:-:S04]  /*0640*/  FFMA R4, R7, R17, R4 ;  /* 0x0000001107047223 */ /* 0x000fc80000000004 */
[----:B------:R-:W-:-:S04]  /*0650*/  FFMA R4, R7, R19, R4 ;  /* 0x0000001307047223 */ /* 0x000fc80000000004 */
[----:B------:R-:W-:-:S04]  /*0660*/  FFMA R4, R7, R21, R4 ;  /* 0x0000001507047223 */ /* 0x000fc80000000004 */
[----:B------:R-:W-:-:S07]  /*0670*/  FFMA R4, R7, R23, R4 ;  /* 0x0000001707047223 */ /* 0x000fce0000000004 */
.L_x_5:
        /* <DEDUP_REMOVED lines=16> */
[----:B------:R-:W4:Y:S01]  /*0780*/  LDG.E R15, desc[UR8][R8.64+0xc] ;  /* 0x00000c08080f7981 */ /* 0x000f22000c1e1900 */
[----:B------:R-:W-:Y:S01]  /*0790*/  UIADD3 UR4, UPT, UPT, UR4, 0x4, URZ ;  /* 0x0000000404047890 */ /* 0x000fe2000fffe0ff */
[----:B--2--5:R-:W-:-:S04]  /*07a0*/  FFMA R4, R7, R2, R4 ;  /* 0x0000000207047223 */ /* 0x024fc80000000004 */
[----:B---3--:R-:W-:-:S04]  /*07b0*/  FFMA R4, R7, R11, R4 ;  /* 0x0000000b07047223 */ /* 0x008fc80000000004 */
[----:B----4-:R-:W-:-:S04]  /*07c0*/  FFMA R4, R7, R13, R4 ;  /* 0x0000000d07047223 */ /* 0x010fc80000000004 */
[----:B------:R-:W-:-:S07]  /*07d0*/  FFMA R4, R7, R15, R4 ;  /* 0x0000000f07047223 */ /* 0x000fce0000000004 */
.L_x_6:
[----:B------:R-:W-:Y:S05]  /*07e0*/  BRA.U !UP1, `(.L_x_2) ;  /* 0x0000000109347547 */ /* 0x000fea000b800000 */
[----:B------:R-:W0:Y:S01]  /*07f0*/  LDC.64 R2, c[0x0][0x380] ;  /* 0x0000e000ff027b82 */ /* 0x000e220000000a00 */
[----:B------:R-:W-:Y:S01]  /*0800*/  IADD3 R9, PT, PT, R6, UR4, RZ ;  /* 0x0000000406097c10 */ /* 0x000fe2000fffe0ff */
[----:B------:R-:W-:-:S04]  /*0810*/  UIADD3 UR5, UPT, UPT, -UR5, URZ, URZ ;  /* 0x000000ff05057290 */ /* 0x000fc8000fffe1ff */
[----:B0-----:R-:W-:-:S03]  /*0820*/  IMAD.WIDE.U32 R2, R9, 0x4, R2 ;  /* 0x0000000409027825 */ /* 0x001fc600078e0002 */
[----:B------:R-:W-:-:S07]  /*0830*/  MOV R6, R2 ;  /* 0x0000000200067202 */ /* 0x000fce0000000f00 */
.L_x_7:
[----:B------:R-:W-:-:S06]  /*0840*/  MOV R2, R6 ;  /* 0x0000000600027202 */ /* 0x000fcc0000000f00 */
[----:B------:R0:W2:Y:S01]  /*0850*/  LDG.E R2, desc[UR8][R2.64] ;  /* 0x0000000802027981 */ /* 0x0000a2000c1e1900 */
[----:B------:R-:W-:Y:S01]  /*0860*/  UIADD3 UR5, UPT, UPT, UR5, 0x1, URZ ;  /* 0x0000000105057890 */ /* 0x000fe2000fffe0ff */
[----:B------:R-:W-:-:S03]  /*0870*/  IADD3 R6, P0, PT, R6, 0x4, RZ ;  /* 0x0000000406067810 */ /* 0x000fc60007f1e0ff */
[----:B------:R-:W-:Y:S01]  /*0880*/  UISETP.NE.AND UP0, UPT, UR5, URZ, UPT ;  /* 0x000000ff0500728c */ /* 0x000fe2000bf05270 */
[----:B0-----:R-:W-:Y:S01]  /*0890*/  IADD3.X R3, PT, PT, RZ, R3, RZ, P0, !PT ;  /* 0x00000003ff037210 */ /* 0x001fe200007fe4ff */
[----:B--2--5:R-:W-:-:S07]  /*08a0*/  FFMA R4, R7, R2, R4 ;  /* 0x0000000207047223 */ /* 0x024fce0000000004 */
[----:B------:R-:W-:Y:S05]  /*08b0*/  BRA.U UP0, `(.L_x_7) ;  /* 0xfffffffd00e07547 */ /* 0x000fea000b83ffff */
.L_x_2:
[----:B------:R-:W0:Y:S01]  /*08c0*/  LDC.64 R2, c[0x0][0x390] ;  /* 0x0000e400ff027b82 */ /* 0x000e220000000a00 */
[----:B------:R-:W-:-:S04]  /*08d0*/  IMAD R5, R0, UR10, R5 ;  /* 0x0000000a00057c24 */ /* 0x000fc8000f8e0205 */
[----:B0-----:R-:W-:-:S05]  /*08e0*/  IMAD.WIDE R2, R5, 0x4, R2 ;  /* 0x0000000405027825 */ /* 0x001fca00078e0202 */
[----:B------:R-:W-:Y:S01]  /*08f0*/  STG.E desc[UR8][R2.64], R4 ;  /* 0x0000000402007986 */ /* 0x000fe2000c101908 */
[----:B------:R-:W-:Y:S05]  /*0900*/  EXIT ;  /* 0x000000000000794d */ /* 0x000fea0003800000 */
.L_x_8:
        /* <DEDUP_REMOVED lines=15> */
.L_x_10:


//--------------------- .nv.shared._Z29multiplicateMatrixShareMemoryPfS_S_ --------------------------
	.section	.nv.shared._Z29multiplicateMatrixShareMemoryPfS_S_,"aw",@nobits
	.sectionflags	@""
	.align	4
.nv.shared._Z29multiplicateMatrixShareMemoryPfS_S_:
	.zero		9216


//--------------------- .nv.shared.reserved.0     --------------------------
	.section	.nv.shared.reserved.0,"aw",@nobits
	.weak		__nv_reservedSMEM_offset_0_alias
	.size		__nv_reservedSMEM_offset_0_alias, 0, 64
	.other		__nv_reservedSMEM_offset_0_alias,@"STO_CUDA_RESERVED_SHARED STV_DEFAULT"
__nv_reservedSMEM_offset_0_alias:
	.zero		0
	.zero		64


//--------------------- .nv.constant0._Z29multiplicateMatrixShareMemoryPfS_S_ --------------------------
	.section	.nv.constant0._Z29multiplicateMatrixShareMemoryPfS_S_,"a",@progbits
	.sectionflags	@""
	.align	4
.nv.constant0._Z29multiplicateMatrixShareMemoryPfS_S_:
	.zero		920


//--------------------- .nv.constant0._Z26multiplicateMatrixOnDevicePfS_S_iii --------------------------
	.section	.nv.constant0._Z26multiplicateMatrixOnDevicePfS_S_iii,"a",@progbits
	.sectionflags	@""
	.align	4
.nv.constant0._Z26multiplicateMatrixOnDevicePfS_S_iii:
	.zero		932


//--------------------- SYMBOLS --------------------------

	.type		.nv.reservedSmem.offset0,@object
	.size		.nv.reservedSmem.offset0,0x4
	.type		.nv.reservedSmem.cap,@object
	.size		.nv.reservedSmem.cap,0x4
